//
// Generated by NVIDIA NVVM Compiler
//
// Compiler Build ID: CL-36424714
// Cuda compilation tools, release 13.0, V13.0.88
// Based on NVVM 20.0.0
//

.version 9.0
.target sm_100
.address_size 64

	// .globl	_Z10gpuMatmultPiS_S_i

.visible .entry _Z10gpuMatmultPiS_S_i(
	.param .u64 .ptr .align 1 _Z10gpuMatmultPiS_S_i_param_0,
	.param .u64 .ptr .align 1 _Z10gpuMatmultPiS_S_i_param_1,
	.param .u64 .ptr .align 1 _Z10gpuMatmultPiS_S_i_param_2,
	.param .u32 _Z10gpuMatmultPiS_S_i_param_3
)
{
	.reg .pred 	%p<10>;
	.reg .b32 	%r<107>;
	.reg .b64 	%rd<67>;

	ld.param.u64 	%rd14, [_Z10gpuMatmultPiS_S_i_param_0];
	ld.param.u64 	%rd15, [_Z10gpuMatmultPiS_S_i_param_1];
	ld.param.u32 	%r31, [_Z10gpuMatmultPiS_S_i_param_3];
	cvta.to.global.u64 	%rd1, %rd15;
	cvta.to.global.u64 	%rd2, %rd14;
	mov.u32 	%r32, %ctaid.x;
	mov.u32 	%r33, %ntid.x;
	mov.u32 	%r34, %tid.x;
	mad.lo.s32 	%r1, %r32, %r33, %r34;
	mov.u32 	%r35, %ctaid.y;
	mov.u32 	%r36, %ntid.y;
	mov.u32 	%r37, %tid.y;
	mad.lo.s32 	%r38, %r35, %r36, %r37;
	max.s32 	%r39, %r1, %r38;
	setp.ge.s32 	%p1, %r39, %r31;
	@%p1 bra 	$L__BB0_13;
	mul.lo.s32 	%r3, %r31, %r38;
	and.b32  	%r4, %r31, 7;
	setp.lt.u32 	%p2, %r31, 8;
	mov.b32 	%r106, 0;
	mov.u32 	%r102, %r106;
	@%p2 bra 	$L__BB0_4;
	and.b32  	%r102, %r31, 2147483640;
	neg.s32 	%r95, %r102;
	mul.wide.s32 	%rd16, %r31, 4;
	add.s64 	%rd3, %rd1, %rd16;
	shl.b32 	%r7, %r31, 3;
	mul.wide.s32 	%rd17, %r31, 8;
	add.s64 	%rd4, %rd1, %rd17;
	mul.wide.s32 	%rd18, %r31, 12;
	add.s64 	%rd5, %rd1, %rd18;
	mul.wide.s32 	%rd19, %r31, 16;
	add.s64 	%rd6, %rd1, %rd19;
	mul.wide.s32 	%rd20, %r31, 20;
	add.s64 	%rd7, %rd1, %rd20;
	mul.wide.s32 	%rd21, %r31, 24;
	add.s64 	%rd8, %rd1, %rd21;
	mul.wide.s32 	%rd22, %r31, 28;
	add.s64 	%rd9, %rd1, %rd22;
	mul.wide.u32 	%rd23, %r3, 4;
	add.s64 	%rd24, %rd23, %rd2;
	add.s64 	%rd66, %rd24, 16;
	mov.b32 	%r106, 0;
	mov.u32 	%r94, %r1;
$L__BB0_3:
	.pragma "nounroll";
	mul.wide.s32 	%rd25, %r94, 4;
	add.s64 	%rd26, %rd3, %rd25;
	add.s64 	%rd27, %rd4, %rd25;
	add.s64 	%rd28, %rd5, %rd25;
	add.s64 	%rd29, %rd6, %rd25;
	add.s64 	%rd30, %rd7, %rd25;
	add.s64 	%rd31, %rd8, %rd25;
	add.s64 	%rd32, %rd9, %rd25;
	add.s64 	%rd33, %rd1, %rd25;
	ld.global.u32 	%r43, [%rd66+-16];
	ld.global.u32 	%r44, [%rd33];
	mad.lo.s32 	%r45, %r44, %r43, %r106;
	ld.global.u32 	%r46, [%rd66+-12];
	ld.global.u32 	%r47, [%rd26];
	mad.lo.s32 	%r48, %r47, %r46, %r45;
	ld.global.u32 	%r49, [%rd66+-8];
	ld.global.u32 	%r50, [%rd27];
	mad.lo.s32 	%r51, %r50, %r49, %r48;
	ld.global.u32 	%r52, [%rd66+-4];
	ld.global.u32 	%r53, [%rd28];
	mad.lo.s32 	%r54, %r53, %r52, %r51;
	ld.global.u32 	%r55, [%rd66];
	ld.global.u32 	%r56, [%rd29];
	mad.lo.s32 	%r57, %r56, %r55, %r54;
	ld.global.u32 	%r58, [%rd66+4];
	ld.global.u32 	%r59, [%rd30];
	mad.lo.s32 	%r60, %r59, %r58, %r57;
	ld.global.u32 	%r61, [%rd66+8];
	ld.global.u32 	%r62, [%rd31];
	mad.lo.s32 	%r63, %r62, %r61, %r60;
	ld.global.u32 	%r64, [%rd66+12];
	ld.global.u32 	%r65, [%rd32];
	mad.lo.s32 	%r106, %r65, %r64, %r63;
	add.s32 	%r95, %r95, 8;
	add.s32 	%r94, %r94, %r7;
	add.s64 	%rd66, %rd66, 32;
	setp.ne.s32 	%p3, %r95, 0;
	@%p3 bra 	$L__BB0_3;
$L__BB0_4:
	setp.eq.s32 	%p4, %r4, 0;
	@%p4 bra 	$L__BB0_12;
	and.b32  	%r17, %r31, 3;
	setp.lt.u32 	%p5, %r4, 4;
	@%p5 bra 	$L__BB0_7;
	add.s32 	%r67, %r102, %r3;
	mul.wide.u32 	%rd34, %r67, 4;
	add.s64 	%rd35, %rd2, %rd34;
	ld.global.u32 	%r68, [%rd35];
	mad.lo.s32 	%r69, %r102, %r31, %r1;
	mul.wide.s32 	%rd36, %r69, 4;
	add.s64 	%rd37, %rd1, %rd36;
	ld.global.u32 	%r70, [%rd37];
	mad.lo.s32 	%r71, %r70, %r68, %r106;
	cvt.u64.u32 	%rd38, %r3;
	cvt.u64.u32 	%rd39, %r102;
	add.s64 	%rd40, %rd39, %rd38;
	shl.b64 	%rd41, %rd40, 2;
	add.s64 	%rd42, %rd2, %rd41;
	ld.global.u32 	%r72, [%rd42+4];
	mul.wide.s32 	%rd43, %r31, 4;
	add.s64 	%rd44, %rd37, %rd43;
	ld.global.u32 	%r73, [%rd44];
	mad.lo.s32 	%r74, %r73, %r72, %r71;
	ld.global.u32 	%r75, [%rd42+8];
	add.s64 	%rd45, %rd44, %rd43;
	ld.global.u32 	%r76, [%rd45];
	mad.lo.s32 	%r77, %r76, %r75, %r74;
	ld.global.u32 	%r78, [%rd42+12];
	add.s64 	%rd46, %rd45, %rd43;
	ld.global.u32 	%r79, [%rd46];
	mad.lo.s32 	%r106, %r79, %r78, %r77;
	add.s32 	%r102, %r102, 4;
$L__BB0_7:
	setp.eq.s32 	%p6, %r17, 0;
	@%p6 bra 	$L__BB0_12;
	setp.eq.s32 	%p7, %r17, 1;
	@%p7 bra 	$L__BB0_10;
	add.s32 	%r81, %r102, %r3;
	mul.wide.u32 	%rd47, %r81, 4;
	add.s64 	%rd48, %rd2, %rd47;
	ld.global.u32 	%r82, [%rd48];
	mad.lo.s32 	%r83, %r102, %r31, %r1;
	mul.wide.s32 	%rd49, %r83, 4;
	add.s64 	%rd50, %rd1, %rd49;
	ld.global.u32 	%r84, [%rd50];
	mad.lo.s32 	%r85, %r84, %r82, %r106;
	cvt.u64.u32 	%rd51, %r3;
	cvt.u64.u32 	%rd52, %r102;
	add.s64 	%rd53, %rd52, %rd51;
	shl.b64 	%rd54, %rd53, 2;
	add.s64 	%rd55, %rd2, %rd54;
	ld.global.u32 	%r86, [%rd55+4];
	mul.wide.s32 	%rd56, %r31, 4;
	add.s64 	%rd57, %rd50, %rd56;
	ld.global.u32 	%r87, [%rd57];
	mad.lo.s32 	%r106, %r87, %r86, %r85;
	add.s32 	%r102, %r102, 2;
$L__BB0_10:
	and.b32  	%r88, %r31, 1;
	setp.eq.b32 	%p8, %r88, 1;
	not.pred 	%p9, %p8;
	@%p9 bra 	$L__BB0_12;
	add.s32 	%r89, %r102, %r3;
	mul.wide.u32 	%rd58, %r89, 4;
	add.s64 	%rd59, %rd2, %rd58;
	ld.global.u32 	%r90, [%rd59];
	mad.lo.s32 	%r91, %r102, %r31, %r1;
	mul.wide.s32 	%rd60, %r91, 4;
	add.s64 	%rd61, %rd1, %rd60;
	ld.global.u32 	%r92, [%rd61];
	mad.lo.s32 	%r106, %r92, %r90, %r106;
$L__BB0_12:
	ld.param.u64 	%rd65, [_Z10gpuMatmultPiS_S_i_param_2];
	add.s32 	%r93, %r3, %r1;
	cvta.to.global.u64 	%rd62, %rd65;
	mul.wide.s32 	%rd63, %r93, 4;
	add.s64 	%rd64, %rd62, %rd63;
	st.global.u32 	[%rd64], %r106;
$L__BB0_13:
	ret;

}


// ===== COMPILED SASS (sm_100) =====

	.target	sm_100

	.elftype	@"ET_EXEC"


//--------------------- .note.nv.tkinfo           --------------------------
	.section	.note.nv.tkinfo,"",@"SHT_NOTE"
	.sectionflags	@"SHF_NOTE_NV_TKINFO"
	.tkinfo
        /*0018*/ 	.word	0x00000002
        /*0030*/ 	.string	""
        /*0030*/ 	.string	"ptxas"
        /*0030*/ 	.string	"Cuda compilation tools, release 13.0, V13.0.88"
        /*0030*/ 	.string	"Build cuda_13.0.r13.0/compiler.36424714_0"
        /*0030*/ 	.string	"-arch sm_100 -m 64 "



//--------------------- .note.nv.cuinfo           --------------------------
	.section	.note.nv.cuinfo,"",@"SHT_NOTE"
	.sectionflags	@"SHF_NOTE_NV_CUINFO"
        /*0018*/ 	.short	0x0002
        /*001a*/ 	.short	0x0064
        /*001c*/ 	.short	0x0082
	.zero		2


//--------------------- .nv.info                  --------------------------
	.section	.nv.info,"",@"SHT_CUDA_INFO"
	.align	4


	//----- nvinfo : EIATTR_REGCOUNT
	.align		4
        /*0000*/ 	.byte	0x04, 0x2f
        /*0002*/ 	.short	(.L_1 - .L_0)
	.align		4
.L_0:
        /*0004*/ 	.word	index@(_Z10gpuMatmultPiS_S_i)
        /*0008*/ 	.word	0x0000001e


	//----- nvinfo : EIATTR_FRAME_SIZE
	.align		4
.L_1:
        /*000c*/ 	.byte	0x04, 0x11
        /*000e*/ 	.short	(.L_3 - .L_2)
	.align		4
.L_2:
        /*0010*/ 	.word	index@(_Z10gpuMatmultPiS_S_i)
        /*0014*/ 	.word	0x00000000


	//----- nvinfo : EIATTR_MIN_STACK_SIZE
	.align		4
.L_3:
        /*0018*/ 	.byte	0x04, 0x12
        /*001a*/ 	.short	(.L_5 - .L_4)
	.align		4
.L_4:
        /*001c*/ 	.word	index@(_Z10gpuMatmultPiS_S_i)
        /*0020*/ 	.word	0x00000000
.L_5:


//--------------------- .nv.compat                --------------------------
	.section	.nv.compat,"",@"SHT_CUDA_COMPAT_INFO"
	.align	4
        /*0000*/ 	.byte	0x02, 0x09, 0x00, 0x00, 0x02, 0x02, 0x01, 0x00, 0x02, 0x05, 0x05, 0x00, 0x03, 0x07, 0x01, 0x01
        /*0010*/ 	.byte	0x02, 0x03, 0x00, 0x00, 0x02, 0x06, 0x01, 0x00, 0x04, 0x0b, 0x08, 0x00, 0x09, 0x00, 0x00, 0x00
        /*0020*/ 	.byte	0x00, 0x00, 0x00, 0x00


//--------------------- .nv.info._Z10gpuMatmultPiS_S_i --------------------------
	.section	.nv.info._Z10gpuMatmultPiS_S_i,"",@"SHT_CUDA_INFO"
	.sectionflags	@""
	.align	4


	//----- nvinfo : EIATTR_CUDA_API_VERSION
	.align		4
        /*0000*/ 	.byte	0x04, 0x37
        /*0002*/ 	.short	(.L_7 - .L_6)
.L_6:
        /*0004*/ 	.word	0x00000082


	//----- nvinfo : EIATTR_KPARAM_INFO
	.align		4
.L_7:
        /*0008*/ 	.byte	0x04, 0x17
        /*000a*/ 	.short	(.L_9 - .L_8)
.L_8:
        /*000c*/ 	.word	0x00000000
        /*0010*/ 	.short	0x0003
        /*0012*/ 	.short	0x0018
        /*0014*/ 	.byte	0x00, 0xf0, 0x11, 0x00


	//----- nvinfo : EIATTR_KPARAM_INFO
	.align		4
.L_9:
        /*0018*/ 	.byte	0x04, 0x17
        /*001a*/ 	.short	(.L_11 - .L_10)
.L_10:
        /*001c*/ 	.word	0x00000000
        /*0020*/ 	.short	0x0002
        /*0022*/ 	.short	0x0010
        /*0024*/ 	.byte	0x00, 0xf5, 0x21, 0x00


	//----- nvinfo : EIATTR_KPARAM_INFO
	.align		4
.L_11:
        /*0028*/ 	.byte	0x04, 0x17
        /*002a*/ 	.short	(.L_13 - .L_12)
.L_12:
        /*002c*/ 	.word	0x00000000
        /*0030*/ 	.short	0x0001
        /*0032*/ 	.short	0x0008
        /*0034*/ 	.byte	0x00, 0xf5, 0x21, 0x00


	//----- nvinfo : EIATTR_KPARAM_INFO
	.align		4
.L_13:
        /*0038*/ 	.byte	0x04, 0x17
        /*003a*/ 	.short	(.L_15 - .L_14)
.L_14:
        /*003c*/ 	.word	0x00000000
        /*0040*/ 	.short	0x0000
        /*0042*/ 	.short	0x0000
        /*0044*/ 	.byte	0x00, 0xf5, 0x21, 0x00


	//----- nvinfo : EIATTR_SPARSE_MMA_MASK
	.align		4
.L_15:
        /*0048*/ 	.byte	0x03, 0x50
        /*004a*/ 	.short	0x0000


	//----- nvinfo : EIATTR_MAXREG_COUNT
	.align		4
        /*004c*/ 	.byte	0x03, 0x1b
        /*004e*/ 	.short	0x00ff


	//----- nvinfo : EIATTR_MERCURY_ISA_VERSION
	.align		4
        /*0050*/ 	.byte	0x03, 0x5f
        /*0052*/ 	.short	0x0101


	//----- nvinfo : EIATTR_VRC_CTA_INIT_COUNT
	.align		4
        /*0054*/ 	.byte	0x02, 0x4a
	.zero		1
	.zero		1


	//----- nvinfo : EIATTR_EXIT_INSTR_OFFSETS
	.align		4
        /*0058*/ 	.byte	0x04, 0x1c
        /*005a*/ 	.short	(.L_17 - .L_16)


	//   ....[0]....
.L_16:
        /*005c*/ 	.word	0x000000c0


	//   ....[1]....
        /*0060*/ 	.word	0x00000a90


	//----- nvinfo : EIATTR_CBANK_PARAM_SIZE
	.align		4
.L_17:
        /*0064*/ 	.byte	0x03, 0x19
        /*0066*/ 	.short	0x001c


	//----- nvinfo : EIATTR_PARAM_CBANK
	.align		4
        /*0068*/ 	.byte	0x04, 0x0a
        /*006a*/ 	.short	(.L_19 - .L_18)
	.align		4
.L_18:
        /*006c*/ 	.word	index@(.nv.constant0._Z10gpuMatmultPiS_S_i)
        /*0070*/ 	.short	0x0380
        /*0072*/ 	.short	0x001c


	//----- nvinfo : EIATTR_SW_WAR
	.align		4
.L_19:
        /*0074*/ 	.byte	0x04, 0x36
        /*0076*/ 	.short	(.L_21 - .L_20)
.L_20:
        /*0078*/ 	.word	0x00000008
.L_21:


//--------------------- .nv.callgraph             --------------------------
	.section	.nv.callgraph,"",@"SHT_CUDA_CALLGRAPH"
	.align	4
	.sectionentsize	8
	.align		4
        /*0000*/ 	.word	0x00000000
	.align		4
        /*0004*/ 	.word	0xffffffff
	.align		4
        /*0008*/ 	.word	0x00000000
	.align		4
        /*000c*/ 	.word	0xfffffffe
	.align		4
        /*0010*/ 	.word	0x00000000
	.align		4
        /*0014*/ 	.word	0xfffffffd
	.align		4
        /*0018*/ 	.word	0x00000000
	.align		4
        /*001c*/ 	.word	0xfffffffc


//--------------------- .text._Z10gpuMatmultPiS_S_i --------------------------
	.section	.text._Z10gpuMatmultPiS_S_i,"ax",@progbits
	.align	128
        .global         _Z10gpuMatmultPiS_S_i
        .type           _Z10gpuMatmultPiS_S_i,@function
        .size           _Z10gpuMatmultPiS_S_i,(.L_x_5 - _Z10gpuMatmultPiS_S_i)
        .other          _Z10gpuMatmultPiS_S_i,@"STO_CUDA_ENTRY STV_DEFAULT"
_Z10gpuMatmultPiS_S_i:
.text._Z10gpuMatmultPiS_S_i:
[----:B------:R-:W-:Y:S01]  /*0000*/  LDC R1, c[0x0][0x37c] ;  /* 0x0000df00ff017b82 */ /* 0x000fe20000000800 */
[----:B------:R-:W0:Y:S07]  /*0010*/  S2R R3, SR_TID.X ;  /* 0x0000000000037919 */ /* 0x000e2e0000002100 */
[----:B------:R-:W0:Y:S01]  /*0020*/  LDC R0, c[0x0][0x360] ;  /* 0x0000d800ff007b82 */ /* 0x000e220000000800 */
[----:B------:R-:W1:Y:S01]  /*0030*/  LDCU UR20, c[0x0][0x398] ;  /* 0x00007300ff1477ac */ /* 0x000e620008000800 */
[----:B------:R-:W2:Y:S06]  /*0040*/  S2R R2, SR_TID.Y ;  /* 0x0000000000027919 */ /* 0x000eac0000002200 */
[----:B------:R-:W0:Y:S08]  /*0050*/  S2UR UR4, SR_CTAID.X ;  /* 0x00000000000479c3 */ /* 0x000e300000002500 */
[----:B------:R-:W2:Y:S08]  /*0060*/  S2UR UR5, SR_CTAID.Y ;  /* 0x00000000000579c3 */ /* 0x000eb00000002600 */
[----:B------:R-:W2:Y:S01]  /*0070*/  LDC R13, c[0x0][0x364] ;  /* 0x0000d900ff0d7b82 */ /* 0x000ea20000000800 */
[----:B0-----:R-:W-:-:S02]  /*0080*/  IMAD R0, R0, UR4, R3 ;  /* 0x0000000400007c24 */ /* 0x001fc4000f8e0203 */
[----:B--2---:R-:W-:-:S05]  /*0090*/  IMAD R13, R13, UR5, R2 ;  /* 0x000000050d0d7c24 */ /* 0x004fca000f8e0202 */
[----:B------:R-:W-:-:S04]  /*00a0*/  VIMNMX R2, PT, PT, R0, R13, !PT ;  /* 0x0000000d00027248 */ /* 0x000fc80007fe0100 */
[----:B-1----:R-:W-:-:S13]  /*00b0*/  ISETP.GE.AND P0, PT, R2, UR20, PT ;  /* 0x0000001402007c0c */ /* 0x002fda000bf06270 */
[----:B------:R-:W-:Y:S05]  /*00c0*/  @P0 EXIT ;  /* 0x000000000000094d */ /* 0x000fea0003800000 */
[----:B------:R-:W-:Y:S01]  /*00d0*/  UISETP.GE.U32.AND UP0, UPT, UR20, 0x8, UPT ;  /* 0x000000081400788c */ /* 0x000fe2000bf06070 */
[----:B------:R-:W-:Y:S02]  /*00e0*/  HFMA2 R12, -RZ, RZ, 0, 0 ;  /* 0x00000000ff0c7431 */ /* 0x000fe400000001ff */
[----:B------:R-:W-:Y:S01]  /*00f0*/  IMAD R13, R13, UR20, RZ ;  /* 0x000000140d0d7c24 */ /* 0x000fe2000f8e02ff */
[----:B------:R-:W-:Y:S01]  /*0100*/  UMOV UR4, URZ ;  /* 0x000000ff00047c82 */ /* 0x000fe20008000000 */
[----:B------:R-:W0:Y:S04]  /*0110*/  LDCU.64 UR18, c[0x0][0x358] ;  /* 0x00006b00ff1277ac */ /* 0x000e280008000a00 */
[----:B------:R-:W-:Y:S05]  /*0120*/  BRA.U !UP0, `(.L_x_0) ;  /* 0x0000000508047547 */ /* 0x000fea000b800000 */
[----:B------:R-:W1:Y:S01]  /*0130*/  LDCU.128 UR24, c[0x0][0x380] ;  /* 0x00007000ff1877ac */ /* 0x000e620008000c00 */
[----:B------:R-:W-:Y:S02]  /*0140*/  MOV R12, RZ ;  /* 0x000000ff000c7202 */ /* 0x000fe40000000f00 */
[----:B------:R-:W-:Y:S01]  /*0150*/  MOV R14, R0 ;  /* 0x00000000000e7202 */ /* 0x000fe20000000f00 */
[----:B------:R-:W-:-:S04]  /*0160*/  ULOP3.LUT UR4, UR20, 0x7ffffff8, URZ, 0xc0, !UPT ;  /* 0x7ffffff814047892 */ /* 0x000fc8000f8ec0ff */
[----:B------:R-:W-:Y:S01]  /*0170*/  UIADD3 UR5, UPT, UPT, -UR4, URZ, URZ ;  /* 0x000000ff04057290 */ /* 0x000fe2000fffe1ff */
[----:B-1----:R-:W-:Y:S01]  /*0180*/  MOV R2, UR24 ;  /* 0x0000001800027c02 */ /* 0x002fe20008000f00 */
[----:B------:R-:W-:Y:S01]  /*0190*/  UIMAD.WIDE UR6, UR20, 0x8, UR26 ;  /* 0x00000008140678a5 */ /* 0x000fe2000f8e021a */
[----:B------:R-:W-:Y:S01]  /*01a0*/  MOV R3, UR25 ;  /* 0x0000001900037c02 */ /* 0x000fe20008000f00 */
[----:B------:R-:W-:Y:S02]  /*01b0*/  UIMAD.WIDE UR8, UR20, 0xc, UR26 ;  /* 0x0000000c140878a5 */ /* 0x000fe4000f8e021a */
[----:B------:R-:W-:Y:S01]  /*01c0*/  UIMAD.WIDE UR10, UR20, 0x10, UR26 ;  /* 0x00000010140a78a5 */ /* 0x000fe2000f8e021a */
[----:B------:R-:W-:Y:S01]  /*01d0*/  IMAD.WIDE.U32 R2, R13, 0x4, R2 ;  /* 0x000000040d027825 */ /* 0x000fe200078e0002 */
[----:B------:R-:W-:Y:S02]  /*01e0*/  UIMAD.WIDE UR12, UR20, 0x14, UR26 ;  /* 0x00000014140c78a5 */ /* 0x000fe4000f8e021a */
[----:B------:R-:W-:Y:S01]  /*01f0*/  UIMAD.WIDE UR14, UR20, 0x18, UR26 ;  /* 0x00000018140e78a5 */ /* 0x000fe2000f8e021a */
[----:B------:R-:W-:Y:S01]  /*0200*/  IADD3 R2, P0, PT, R2, 0x10, RZ ;  /* 0x0000001002027810 */ /* 0x000fe20007f1e0ff */
[----:B------:R-:W-:-:S03]  /*0210*/  UIMAD.WIDE UR16, UR20, 0x1c, UR26 ;  /* 0x0000001c141078a5 */ /* 0x000fc6000f8e021a */
[----:B------:R-:W-:-:S09]  /*0220*/  IADD3.X R3, PT, PT, RZ, R3, RZ, P0, !PT ;  /* 0x00000003ff037210 */ /* 0x000fd200007fe4ff */
.L_x_1:
[----:B------:R-:W-:Y:S01]  /*0230*/  UIMAD.WIDE UR22, UR20, 0x4, UR26 ;  /* 0x00000004141678a5 */ /* 0x000fe2000f8e021a */
[----:B------:R-:W-:Y:S02]  /*0240*/  IMAD.MOV.U32 R23, RZ, RZ, 0x4 ;  /* 0x00000004ff177424 */ /* 0x000fe400078e00ff */
[----:B------:R-:W-:Y:S01]  /*0250*/  HFMA2 R11, -RZ, RZ, 0, 2.384185791015625e-07 ;  /* 0x00000004ff0b7431 */ /* 0x000fe200000001ff */
[----:B------:R-:W-:Y:S01]  /*0260*/  MOV R25, 0x4 ;  /* 0x0000000400197802 */ /* 0x000fe20000000f00 */
[----:B0-----:R-:W2:Y:S01]  /*0270*/  LDG.E R21, desc[UR18][R2.64+-0x10] ;  /* 0xfffff01202157981 */ /* 0x001ea2000c1e1900 */
[C---:B------:R-:W-:Y:S01]  /*0280*/  IMAD.WIDE R22, R14.reuse, R23, UR26 ;  /* 0x0000001a0e167e25 */ /* 0x040fe2000f8e0217 */
[----:B------:R-:W-:Y:S02]  /*0290*/  MOV R8, UR22 ;  /* 0x0000001600087c02 */ /* 0x000fe40008000f00 */
[----:B------:R-:W-:Y:S01]  /*02a0*/  MOV R9, UR23 ;  /* 0x0000001700097c02 */ /* 0x000fe20008000f00 */
[----:B------:R-:W3:Y:S02]  /*02b0*/  LDG.E R19, desc[UR18][R2.64+-0xc] ;  /* 0xfffff41202137981 */ /* 0x000ee4000c1e1900 */
[----:B------:R-:W-:-:S02]  /*02c0*/  IMAD.WIDE R8, R14, 0x4, R8 ;  /* 0x000000040e087825 */ /* 0x000fc400078e0208 */
[----:B------:R-:W2:Y:S01]  /*02d0*/  LDG.E R22, desc[UR18][R22.64] ;  /* 0x0000001216167981 */ /* 0x000ea2000c1e1900 */
[----:B------:R-:W-:Y:S01]  /*02e0*/  MOV R5, 0x4 ;  /* 0x0000000400057802 */ /* 0x000fe20000000f00 */
[C---:B------:R-:W-:Y:S02]  /*02f0*/  IMAD.WIDE R24, R14.reuse, R25, UR6 ;  /* 0x000000060e187e25 */ /* 0x040fe4000f8e0219 */
[----:B------:R0:W3:Y:S02]  /*0300*/  LDG.E R20, desc[UR18][R8.64] ;  /* 0x0000001208147981 */ /* 0x0000e4000c1e1900 */
[----:B------:R-:W-:Y:S02]  /*0310*/  IMAD.WIDE R10, R14, R11, UR8 ;  /* 0x000000080e0a7e25 */ /* 0x000fe4000f8e020b */
[----:B------:R-:W4:Y:S04]  /*0320*/  LDG.E R18, desc[UR18][R24.64] ;  /* 0x0000001218127981 */ /* 0x000f28000c1e1900 */
[----:B------:R-:W4:Y:S01]  /*0330*/  LDG.E R17, desc[UR18][R2.64+-0x8] ;  /* 0xfffff81202117981 */ /* 0x000f22000c1e1900 */
[----:B0-----:R-:W-:-:S02]  /*0340*/  HFMA2 R9, -RZ, RZ, 0, 2.384185791015625e-07 ;  /* 0x00000004ff097431 */ /* 0x001fc400000001ff */
[----:B------:R-:W-:Y:S01]  /*0350*/  IMAD.MOV.U32 R7, RZ, RZ, 0x4 ;  /* 0x00000004ff077424 */ /* 0x000fe200078e00ff */
[----:B------:R0:W5:Y:S01]  /*0360*/  LDG.E R16, desc[UR18][R10.64] ;  /* 0x000000120a107981 */ /* 0x000162000c1e1900 */
[----:B------:R-:W-:-:S03]  /*0370*/  IMAD.WIDE R4, R14, R5, UR10 ;  /* 0x0000000a0e047e25 */ /* 0x000fc6000f8e0205 */
[----:B------:R-:W5:Y:S01]  /*0380*/  LDG.E R15, desc[UR18][R2.64+-0x4] ;  /* 0xfffffc12020f7981 */ /* 0x000f62000c1e1900 */
[C---:B------:R-:W-:Y:S01]  /*0390*/  IMAD.WIDE R6, R14.reuse, R7, UR12 ;  /* 0x0000000c0e067e25 */ /* 0x040fe2000f8e0207 */
[----:B------:R-:W-:Y:S02]  /*03a0*/  MOV R27, 0x4 ;  /* 0x00000004001b7802 */ /* 0x000fe40000000f00 */
[----:B------:R1:W5:Y:S01]  /*03b0*/  LDG.E R4, desc[UR18][R4.64] ;  /* 0x0000001204047981 */ /* 0x000362000c1e1900 */
[----:B------:R-:W-:-:S03]  /*03c0*/  IMAD.WIDE R8, R14, R9, UR14 ;  /* 0x0000000e0e087e25 */ /* 0x000fc6000f8e0209 */
[----:B------:R-:W5:Y:S01]  /*03d0*/  LDG.E R23, desc[UR18][R2.64] ;  /* 0x0000001202177981 */ /* 0x000f62000c1e1900 */
[----:B0-----:R-:W-:-:S03]  /*03e0*/  IMAD.WIDE R10, R14, R27, UR16 ;  /* 0x000000100e0a7e25 */ /* 0x001fc6000f8e021b */
[----:B------:R-:W5:Y:S04]  /*03f0*/  LDG.E R7, desc[UR18][R6.64] ;  /* 0x0000001206077981 */ /* 0x000f68000c1e1900 */
[----:B------:R-:W5:Y:S04]  /*0400*/  LDG.E R24, desc[UR18][R2.64+0x4] ;  /* 0x0000041202187981 */ /* 0x000f68000c1e1900 */
[----:B------:R-:W5:Y:S04]  /*0410*/  LDG.E R8, desc[UR18][R8.64] ;  /* 0x0000001208087981 */ /* 0x000f68000c1e1900 */
[----:B------:R-:W5:Y:S04]  /*0420*/  LDG.E R25, desc[UR18][R2.64+0x8] ;  /* 0x0000081202197981 */ /* 0x000f68000c1e1900 */
[----:B------:R-:W5:Y:S04]  /*0430*/  LDG.E R10, desc[UR18][R10.64] ;  /* 0x000000120a0a7981 */ /* 0x000f68000c1e1900 */
[----:B------:R0:W5:Y:S01]  /*0440*/  LDG.E R27, desc[UR18][R2.64+0xc] ;  /* 0x00000c12021b7981 */ /* 0x000162000c1e1900 */
[----:B------:R-:W-:-:S04]  /*0450*/  UIADD3 UR5, UPT, UPT, UR5, 0x8, URZ ;  /* 0x0000000805057890 */ /* 0x000fc8000fffe0ff */
[----:B------:R-:W-:Y:S01]  /*0460*/  UISETP.NE.AND UP0, UPT, UR5, URZ, UPT ;  /* 0x000000ff0500728c */ /* 0x000fe2000bf05270 */
[----:B-1----:R-:W-:Y:S02]  /*0470*/  MOV R5, UR20 ;  /* 0x0000001400057c02 */ /* 0x002fe40008000f00 */
[----:B0-----:R-:W-:Y:S02]  /*0480*/  IADD3 R2, P0, PT, R2, 0x20, RZ ;  /* 0x0000002002027810 */ /* 0x001fe40007f1e0ff */
[----:B------:R-:W-:Y:S02]  /*0490*/  LEA R14, R5, R14, 0x3 ;  /* 0x0000000e050e7211 */ /* 0x000fe400078e18ff */
[----:B------:R-:W-:Y:S01]  /*04a0*/  IADD3.X R3, PT, PT, RZ, R3, RZ, P0, !PT ;  /* 0x00000003ff037210 */ /* 0x000fe200007fe4ff */
[----:B--2---:R-:W-:-:S04]  /*04b0*/  IMAD R21, R21, R22, R12 ;  /* 0x0000001615157224 */ /* 0x004fc800078e020c */
[----:B---3--:R-:W-:-:S04]  /*04c0*/  IMAD R19, R19, R20, R21 ;  /* 0x0000001413137224 */ /* 0x008fc800078e0215 */
[----:B----4-:R-:W-:-:S04]  /*04d0*/  IMAD R17, R17, R18, R19 ;  /* 0x0000001211117224 */ /* 0x010fc800078e0213 */
[----:B-----5:R-:W-:-:S04]  /*04e0*/  IMAD R15, R15, R16, R17 ;  /* 0x000000100f0f7224 */ /* 0x020fc800078e0211 */
[----:B------:R-:W-:-:S04]  /*04f0*/  IMAD R4, R23, R4, R15 ;  /* 0x0000000417047224 */ /* 0x000fc800078e020f */
[----:B------:R-:W-:-:S04]  /*0500*/  IMAD R4, R24, R7, R4 ;  /* 0x0000000718047224 */ /* 0x000fc800078e0204 */
[----:B------:R-:W-:-:S04]  /*0510*/  IMAD R4, R25, R8, R4 ;  /* 0x0000000819047224 */ /* 0x000fc800078e0204 */
[----:B------:R-:W-:Y:S01]  /*0520*/  IMAD R12, R27, R10, R4 ;  /* 0x0000000a1b0c7224 */ /* 0x000fe200078e0204 */
[----:B------:R-:W-:Y:S06]  /*0530*/  BRA.U UP0, `(.L_x_1) ;  /* 0xfffffffd003c7547 */ /* 0x000fec000b83ffff */
.L_x_0:
[----:B------:R-:W-:-:S04]  /*0540*/  ULOP3.LUT UR6, UR20, 0x7, URZ, 0xc0, !UPT ;  /* 0x0000000714067892 */ /* 0x000fc8000f8ec0ff */
[----:B------:R-:W-:-:S09]  /*0550*/  UISETP.NE.AND UP0, UPT, UR6, URZ, UPT ;  /* 0x000000ff0600728c */ /* 0x000fd2000bf05270 */
[----:B------:R-:W-:Y:S05]  /*0560*/  BRA.U !UP0, `(.L_x_2) ;  /* 0x0000000508387547 */ /* 0x000fea000b800000 */
[----:B------:R-:W-:Y:S02]  /*0570*/  UISETP.GE.U32.AND UP0, UPT, UR6, 0x4, UPT ;  /* 0x000000040600788c */ /* 0x000fe4000bf06070 */
[----:B------:R-:W-:-:S04]  /*0580*/  ULOP3.LUT UR5, UR20, 0x3, URZ, 0xc0, !UPT ;  /* 0x0000000314057892 */ /* 0x000fc8000f8ec0ff */
[----:B------:R-:W-:-:S03]  /*0590*/  UISETP.NE.AND UP1, UPT, UR5, URZ, UPT ;  /* 0x000000ff0500728c */ /* 0x000fc6000bf25270 */
[----:B------:R-:W-:Y:S08]  /*05a0*/  BRA.U !UP0, `(.L_x_3) ;  /* 0x00000001087c7547 */ /* 0x000ff0000b800000 */
[----:B------:R-:W1:Y:S01]  /*05b0*/  LDC.64 R6, c[0x0][0x388] ;  /* 0x0000e200ff067b82 */ /* 0x000e620000000a00 */
[----:B------:R-:W2:Y:S01]  /*05c0*/  LDCU.64 UR6, c[0x0][0x380] ;  /* 0x00007000ff0677ac */ /* 0x000ea20008000a00 */
[----:B------:R-:W-:Y:S01]  /*05d0*/  IMAD.U32 R9, RZ, RZ, UR4 ;  /* 0x00000004ff097e24 */ /* 0x000fe2000f8e00ff */
[C---:B------:R-:W-:Y:S02]  /*05e0*/  IADD3 R3, PT, PT, R13.reuse, UR4, RZ ;  /* 0x000000040d037c10 */ /* 0x040fe4000fffe0ff */
[----:B------:R-:W-:Y:S01]  /*05f0*/  IADD3 R10, P0, PT, R13, UR4, RZ ;  /* 0x000000040d0a7c10 */ /* 0x000fe2000ff1e0ff */
[----:B------:R-:W-:Y:S01]  /*0600*/  IMAD R9, R9, UR20, R0 ;  /* 0x0000001409097c24 */ /* 0x000fe2000f8e0200 */
[----:B------:R-:W-:Y:S01]  /*0610*/  MOV R11, UR20 ;  /* 0x00000014000b7c02 */ /* 0x000fe20008000f00 */
[----:B------:R-:W3:Y:S01]  /*0620*/  LDC.64 R4, c[0x0][0x380] ;  /* 0x0000e000ff047b82 */ /* 0x000ee20000000a00 */
[----:B------:R-:W-:Y:S01]  /*0630*/  MOV R15, UR20 ;  /* 0x00000014000f7c02 */ /* 0x000fe20008000f00 */
[----:B-1----:R-:W-:Y:S01]  /*0640*/  IMAD.WIDE R6, R9, 0x4, R6 ;  /* 0x0000000409067825 */ /* 0x002fe200078e0206 */
[----:B------:R-:W-:-:S05]  /*0650*/  MOV R9, UR20 ;  /* 0x0000001400097c02 */ /* 0x000fca0008000f00 */
[----:B------:R-:W-:Y:S02]  /*0660*/  IMAD.WIDE R8, R9, 0x4, R6 ;  /* 0x0000000409087825 */ /* 0x000fe400078e0206 */
[----:B0-----:R-:W4:Y:S02]  /*0670*/  LDG.E R6, desc[UR18][R6.64] ;  /* 0x0000001206067981 */ /* 0x001f24000c1e1900 */
[----:B---3--:R-:W-:Y:S01]  /*0680*/  IMAD.WIDE.U32 R4, R3, 0x4, R4 ;  /* 0x0000000403047825 */ /* 0x008fe200078e0004 */
[----:B------:R-:W-:Y:S01]  /*0690*/  IADD3.X R3, PT, PT, RZ, RZ, RZ, P0, !PT ;  /* 0x000000ffff037210 */ /* 0x000fe200007fe4ff */
[----:B------:R-:W3:Y:S01]  /*06a0*/  LDG.E R17, desc[UR18][R8.64] ;  /* 0x0000001208117981 */ /* 0x000ee2000c1e1900 */
[----:B--2---:R-:W-:-:S03]  /*06b0*/  LEA R2, P0, R10, UR6, 0x2 ;  /* 0x000000060a027c11 */ /* 0x004fc6000f8010ff */
[----:B------:R-:W4:Y:S01]  /*06c0*/  LDG.E R5, desc[UR18][R4.64] ;  /* 0x0000001204057981 */ /* 0x000f22000c1e1900 */
[----:B------:R-:W-:Y:S01]  /*06d0*/  LEA.HI.X R3, R10, UR7, R3, 0x2, P0 ;  /* 0x000000070a037c11 */ /* 0x000fe200080f1403 */
[----:B------:R-:W-:-:S04]  /*06e0*/  IMAD.WIDE R10, R11, 0x4, R8 ;  /* 0x000000040b0a7825 */ /* 0x000fc800078e0208 */
[----:B------:R-:W3:Y:S01]  /*06f0*/  LDG.E R16, desc[UR18][R2.64+0x4] ;  /* 0x0000041202107981 */ /* 0x000ee2000c1e1900 */
[----:B------:R-:W-:-:S03]  /*0700*/  IMAD.WIDE R14, R15, 0x4, R10 ;  /* 0x000000040f0e7825 */ /* 0x000fc600078e020a */
[----:B------:R-:W2:Y:S04]  /*0710*/  LDG.E R19, desc[UR18][R10.64] ;  /* 0x000000120a137981 */ /* 0x000ea8000c1e1900 */
[----:B------:R-:W2:Y:S04]  /*0720*/  LDG.E R18, desc[UR18][R2.64+0x8] ;  /* 0x0000081202127981 */ /* 0x000ea8000c1e1900 */
[----:B------:R-:W5:Y:S04]  /*0730*/  LDG.E R20, desc[UR18][R2.64+0xc] ;  /* 0x00000c1202147981 */ /* 0x000f68000c1e1900 */
[----:B------:R-:W5:Y:S01]  /*0740*/  LDG.E R14, desc[UR18][R14.64] ;  /* 0x000000120e0e7981 */ /* 0x000f62000c1e1900 */
[----:B------:R-:W-:Y:S01]  /*0750*/  UIADD3 UR4, UPT, UPT, UR4, 0x4, URZ ;  /* 0x0000000404047890 */ /* 0x000fe2000fffe0ff */
[----:B----4-:R-:W-:-:S04]  /*0760*/  IMAD R5, R5, R6, R12 ;  /* 0x0000000605057224 */ /* 0x010fc800078e020c */
[----:B---3--:R-:W-:-:S04]  /*0770*/  IMAD R5, R16, R17, R5 ;  /* 0x0000001110057224 */ /* 0x008fc800078e0205 */
[----:B--2---:R-:W-:-:S04]  /*0780*/  IMAD R5, R18, R19, R5 ;  /* 0x0000001312057224 */ /* 0x004fc800078e0205 */
[----:B-----5:R-:W-:-:S07]  /*0790*/  IMAD R12, R20, R14, R5 ;  /* 0x0000000e140c7224 */ /* 0x020fce00078e0205 */
.L_x_3:
[----:B------:R-:W-:Y:S05]  /*07a0*/  BRA.U !UP1, `(.L_x_2) ;  /* 0x0000000109a87547 */ /* 0x000fea000b800000 */
[----:B------:R-:W-:Y:S01]  /*07b0*/  UISETP.NE.AND UP0, UPT, UR5, 0x1, UPT ;  /* 0x000000010500788c */ /* 0x000fe2000bf05270 */
[----:B------:R-:W-:Y:S01]  /*07c0*/  MOV R7, UR4 ;  /* 0x0000000400077c02 */ /* 0x000fe20008000f00 */
[----:B------:R-:W-:Y:S02]  /*07d0*/  ULOP3.LUT UR5, UR20, 0x1, URZ, 0xc0, !UPT ;  /* 0x0000000114057892 */ /* 0x000fe4000f8ec0ff */
[----:B------:R-:W-:Y:S02]  /*07e0*/  MOV R15, UR20 ;  /* 0x00000014000f7c02 */ /* 0x000fe40008000f00 */
[----:B------:R-:W-:Y:S01]  /*07f0*/  UISETP.NE.U32.AND UP1, UPT, UR5, 0x1, UPT ;  /* 0x000000010500788c */ /* 0x000fe2000bf25070 */
[----:B------:R-:W-:-:S04]  /*0800*/  PLOP3.LUT P1, PT, PT, PT, UP0, 0x80, 0x8 ;  /* 0x000000000008781c */ /* 0x000fc80003f2f008 */
[----:B------:R-:W1:Y:S01]  /*0810*/  @UP0 LDCU.128 UR8, c[0x0][0x380] ;  /* 0x00007000ff0807ac */ /* 0x000e620008000c00 */
[----:B------:R-:W-:Y:S01]  /*0820*/  PLOP3.LUT P0, PT, PT, PT, UP1, 0x80, 0x8 ;  /* 0x000000000008781c */ /* 0x000fe20003f0f018 */
[----:B------:R-:W2:Y:S04]  /*0830*/  @UP0 LDCU.64 UR6, c[0x0][0x380] ;  /* 0x00007000ff0607ac */ /* 0x000ea80008000a00 */
[----:B------:R-:W3:Y:S03]  /*0840*/  @!UP1 LDCU.128 UR12, c[0x0][0x380] ;  /* 0x00007000ff0c97ac */ /* 0x000ee60008000c00 */
[C---:B------:R-:W-:Y:S02]  /*0850*/  @P1 IADD3 R3, PT, PT, R13.reuse, UR4, RZ ;  /* 0x000000040d031c10 */ /* 0x040fe4000fffe0ff */
[----:B------:R-:W-:Y:S01]  /*0860*/  @P1 IADD3 R6, P2, PT, R13, UR4, RZ ;  /* 0x000000040d061c10 */ /* 0x000fe2000ff5e0ff */
[----:B------:R-:W-:Y:S01]  /*0870*/  @UP0 UIADD3 UR4, UPT, UPT, UR4, 0x2, URZ ;  /* 0x0000000204040890 */ /* 0x000fe2000fffe0ff */
[----:B-1----:R-:W-:Y:S01]  /*0880*/  MOV R11, UR9 ;  /* 0x00000009000b7c02 */ /* 0x002fe20008000f00 */
[----:B------:R-:W-:Y:S01]  /*0890*/  IMAD.U32 R10, RZ, RZ, UR8 ;  /* 0x00000008ff0a7e24 */ /* 0x000fe2000f8e00ff */
[----:B------:R-:W-:-:S02]  /*08a0*/  MOV R4, UR10 ;  /* 0x0000000a00047c02 */ /* 0x000fc40008000f00 */
[----:B------:R-:W-:Y:S01]  /*08b0*/  MOV R5, UR11 ;  /* 0x0000000b00057c02 */ /* 0x000fe20008000f00 */
[----:B------:R-:W-:-:S04]  /*08c0*/  @P1 IMAD.WIDE.U32 R10, R3, 0x4, R10 ;  /* 0x00000004030a1825 */ /* 0x000fc800078e000a */
[----:B------:R-:W-:Y:S01]  /*08d0*/  @P1 IMAD R3, R7, UR20, R0 ;  /* 0x0000001407031c24 */ /* 0x000fe2000f8e0200 */
[----:B------:R-:W-:Y:S01]  /*08e0*/  @P1 IADD3.X R7, PT, PT, RZ, RZ, RZ, P2, !PT ;  /* 0x000000ffff071210 */ /* 0x000fe200017fe4ff */
[----:B------:R-:W-:Y:S01]  /*08f0*/  IMAD.U32 R19, RZ, RZ, UR4 ;  /* 0x00000004ff137e24 */ /* 0x000fe2000f8e00ff */
[C---:B--2---:R-:W-:Y:S01]  /*0900*/  @P1 LEA R2, P2, R6.reuse, UR6, 0x2 ;  /* 0x0000000606021c11 */ /* 0x044fe2000f8410ff */
[----:B------:R-:W-:Y:S01]  /*0910*/  @P1 IMAD.WIDE R4, R3, 0x4, R4 ;  /* 0x0000000403041825 */ /* 0x000fe200078e0204 */
[----:B------:R-:W-:Y:S01]  /*0920*/  @!P0 IADD3 R17, PT, PT, R13, UR4, RZ ;  /* 0x000000040d118c10 */ /* 0x000fe2000fffe0ff */
[----:B0-----:R-:W2:Y:S01]  /*0930*/  @P1 LDG.E R11, desc[UR18][R10.64] ;  /* 0x000000120a0b1981 */ /* 0x001ea2000c1e1900 */
[----:B------:R-:W-:Y:S01]  /*0940*/  @P1 LEA.HI.X R3, R6, UR7, R7, 0x2, P2 ;  /* 0x0000000706031c11 */ /* 0x000fe200090f1407 */
[----:B------:R-:W-:Y:S01]  /*0950*/  @!P0 IMAD R19, R19, UR20, R0 ;  /* 0x0000001413138c24 */ /* 0x000fe2000f8e0200 */
[----:B---3--:R-:W-:Y:S01]  /*0960*/  MOV R6, UR12 ;  /* 0x0000000c00067c02 */ /* 0x008fe20008000f00 */
[----:B------:R-:W-:Y:S01]  /*0970*/  @P1 IMAD.WIDE R14, R15, 0x4, R4 ;  /* 0x000000040f0e1825 */ /* 0x000fe200078e0204 */
[----:B------:R-:W-:Y:S01]  /*0980*/  MOV R7, UR13 ;  /* 0x0000000d00077c02 */ /* 0x000fe20008000f00 */
[----:B------:R-:W2:Y:S01]  /*0990*/  @P1 LDG.E R4, desc[UR18][R4.64] ;  /* 0x0000001204041981 */ /* 0x000ea2000c1e1900 */
[----:B------:R-:W-:-:S02]  /*09a0*/  MOV R8, UR14 ;  /* 0x0000000e00087c02 */ /* 0x000fc40008000f00 */
[----:B------:R-:W-:Y:S01]  /*09b0*/  MOV R9, UR15 ;  /* 0x0000000f00097c02 */ /* 0x000fe20008000f00 */
[----:B------:R-:W-:Y:S01]  /*09c0*/  @!P0 IMAD.WIDE.U32 R6, R17, 0x4, R6 ;  /* 0x0000000411068825 */ /* 0x000fe200078e0006 */
[----:B------:R-:W3:Y:S03]  /*09d0*/  @P1 LDG.E R14, desc[UR18][R14.64] ;  /* 0x000000120e0e1981 */ /* 0x000ee6000c1e1900 */
[----:B------:R-:W-:Y:S01]  /*09e0*/  @!P0 IMAD.WIDE R8, R19, 0x4, R8 ;  /* 0x0000000413088825 */ /* 0x000fe200078e0208 */
[----:B------:R-:W3:Y:S04]  /*09f0*/  @P1 LDG.E R2, desc[UR18][R2.64+0x4] ;  /* 0x0000041202021981 */ /* 0x000ee8000c1e1900 */
[----:B------:R-:W4:Y:S04]  /*0a00*/  @!P0 LDG.E R7, desc[UR18][R6.64] ;  /* 0x0000001206078981 */ /* 0x000f28000c1e1900 */
[----:B------:R-:W4:Y:S01]  /*0a10*/  @!P0 LDG.E R8, desc[UR18][R8.64] ;  /* 0x0000001208088981 */ /* 0x000f22000c1e1900 */
[----:B--2---:R-:W-:-:S04]  /*0a20*/  @P1 IMAD R11, R11, R4, R12 ;  /* 0x000000040b0b1224 */ /* 0x004fc800078e020c */
[----:B---3--:R-:W-:-:S04]  /*0a30*/  @P1 IMAD R12, R2, R14, R11 ;  /* 0x0000000e020c1224 */ /* 0x008fc800078e020b */
[----:B----4-:R-:W-:-:S07]  /*0a40*/  @!P0 IMAD R12, R7, R8, R12 ;  /* 0x00000008070c8224 */ /* 0x010fce00078e020c */
.L_x_2:
[----:B------:R-:W1:Y:S01]  /*0a50*/  LDC.64 R2, c[0x0][0x390] ;  /* 0x0000e400ff027b82 */ /* 0x000e620000000a00 */
[----:B------:R-:W-:-:S05]  /*0a60*/  IADD3 R13, PT, PT, R0, R13, RZ ;  /* 0x0000000d000d7210 */ /* 0x000fca0007ffe0ff */
[----:B-1----:R-:W-:-:S05]  /*0a70*/  IMAD.WIDE R2, R13, 0x4, R2 ;  /* 0x000000040d027825 */ /* 0x002fca00078e0202 */
[----:B0-----:R-:W-:Y:S01]  /*0a80*/  STG.E desc[UR18][R2.64], R12 ;  /* 0x0000000c02007986 */ /* 0x001fe2000c101912 */
[----:B------:R-:W-:Y:S05]  /*0a90*/  EXIT ;  /* 0x000000000000794d */ /* 0x000fea0003800000 */
.L_x_4:
[----:B------:R-:W-:-:S00]  /*0aa0*/  BRA `(.L_x_4) ;  /* 0xfffffffc00fc7947 */ /* 0x000fc0000383ffff */
[----:B------:R-:W-:-:S00]  /*0ab0*/  NOP ;  /* 0x0000000000007918 */ /* 0x000fc00000000000 */
        /* <DEDUP_REMOVED lines=12> */
.L_x_5:


//--------------------- .nv.shared.reserved.0     --------------------------
	.section	.nv.shared.reserved.0,"aw",@nobits
	.weak		__nv_reservedSMEM_offset_0_alias
	.size		__nv_reservedSMEM_offset_0_alias, 0, 64
	.other		__nv_reservedSMEM_offset_0_alias,@"STO_CUDA_RESERVED_SHARED STV_DEFAULT"
__nv_reservedSMEM_offset_0_alias:
	.zero		0
	.zero		64


//--------------------- .nv.constant0._Z10gpuMatmultPiS_S_i --------------------------
	.section	.nv.constant0._Z10gpuMatmultPiS_S_i,"a",@progbits
	.sectionflags	@""
	.align	4
.nv.constant0._Z10gpuMatmultPiS_S_i:
	.zero		924


//--------------------- SYMBOLS --------------------------

	.type		.nv.reservedSmem.offset0,@object
	.size		.nv.reservedSmem.offset0,0x4
